//
// Generated by NVIDIA NVVM Compiler
//
// Compiler Build ID: CL-36424714
// Cuda compilation tools, release 13.0, V13.0.88
// Based on NVVM 20.0.0
//

.version 9.0
.target sm_100
.address_size 64

	// .globl	_Z24matrixMultiplyTensorCorePK6__halfS1_PS_iii

.visible .entry _Z24matrixMultiplyTensorCorePK6__halfS1_PS_iii(
	.param .u64 .ptr .align 1 _Z24matrixMultiplyTensorCorePK6__halfS1_PS_iii_param_0,
	.param .u64 .ptr .align 1 _Z24matrixMultiplyTensorCorePK6__halfS1_PS_iii_param_1,
	.param .u64 .ptr .align 1 _Z24matrixMultiplyTensorCorePK6__halfS1_PS_iii_param_2,
	.param .u32 _Z24matrixMultiplyTensorCorePK6__halfS1_PS_iii_param_3,
	.param .u32 _Z24matrixMultiplyTensorCorePK6__halfS1_PS_iii_param_4,
	.param .u32 _Z24matrixMultiplyTensorCorePK6__halfS1_PS_iii_param_5
)
{
	.reg .b16 	%rs<2>;
	.reg .b32 	%r<24>;
	.reg .b32 	%f<2>;
	.reg .b64 	%rd<7>;

	ld.param.u64 	%rd1, [_Z24matrixMultiplyTensorCorePK6__halfS1_PS_iii_param_0];
	ld.param.u64 	%rd2, [_Z24matrixMultiplyTensorCorePK6__halfS1_PS_iii_param_1];
	ld.param.u64 	%rd3, [_Z24matrixMultiplyTensorCorePK6__halfS1_PS_iii_param_2];
	ld.param.u32 	%r1, [_Z24matrixMultiplyTensorCorePK6__halfS1_PS_iii_param_4];
	ld.param.u32 	%r2, [_Z24matrixMultiplyTensorCorePK6__halfS1_PS_iii_param_5];
	mov.f32 	%f1, 0f00000000;
	// begin inline asm
	{  cvt.rn.f16.f32 %rs1, %f1;}

	// end inline asm
	mov.b32 	%r3, {%rs1, %rs1};
	cvta.to.global.u64 	%rd4, %rd1;
	cvta.to.global.u64 	%rd5, %rd2;
	cvta.to.global.u64 	%rd6, %rd3;
	wmma.load.a.sync.aligned.row.m16n16k16.global.f16 	{%r4, %r5, %r6, %r7, %r8, %r9, %r10, %r11}, [%rd4], %r2;
	wmma.load.b.sync.aligned.col.m16n16k16.global.f16 	{%r12, %r13, %r14, %r15, %r16, %r17, %r18, %r19}, [%rd5], %r1;
	wmma.mma.sync.aligned.row.col.m16n16k16.f16.f16 {%r20, %r21, %r22, %r23}, {%r4, %r5, %r6, %r7, %r8, %r9, %r10, %r11}, {%r12, %r13, %r14, %r15, %r16, %r17, %r18, %r19}, {%r3, %r3, %r3, %r3};
	wmma.store.d.sync.aligned.row.m16n16k16.global.f16 	[%rd6], {%r20, %r21, %r22, %r23}, %r1;
	ret;

}


// ===== COMPILED SASS (sm_100) =====

	.target	sm_100

	.elftype	@"ET_EXEC"


//--------------------- .note.nv.tkinfo           --------------------------
	.section	.note.nv.tkinfo,"",@"SHT_NOTE"
	.sectionflags	@"SHF_NOTE_NV_TKINFO"
	.tkinfo
        /*0018*/ 	.word	0x00000002
        /*0030*/ 	.string	""
        /*0030*/ 	.string	"ptxas"
        /*0030*/ 	.string	"Cuda compilation tools, release 13.0, V13.0.88"
        /*0030*/ 	.string	"Build cuda_13.0.r13.0/compiler.36424714_0"
        /*0030*/ 	.string	"-arch sm_100 -m 64 "



//--------------------- .note.nv.cuinfo           --------------------------
	.section	.note.nv.cuinfo,"",@"SHT_NOTE"
	.sectionflags	@"SHF_NOTE_NV_CUINFO"
        /*0018*/ 	.short	0x0002
        /*001a*/ 	.short	0x0064
        /*001c*/ 	.short	0x0082
	.zero		2


//--------------------- .nv.info                  --------------------------
	.section	.nv.info,"",@"SHT_CUDA_INFO"
	.align	4


	//----- nvinfo : EIATTR_REGCOUNT
	.align		4
        /*0000*/ 	.byte	0x04, 0x2f
        /*0002*/ 	.short	(.L_1 - .L_0)
	.align		4
.L_0:
        /*0004*/ 	.word	index@(_Z24matrixMultiplyTensorCorePK6__halfS1_PS_iii)
        /*0008*/ 	.word	0x00000016


	//----- nvinfo : EIATTR_FRAME_SIZE
	.align		4
.L_1:
        /*000c*/ 	.byte	0x04, 0x11
        /*000e*/ 	.short	(.L_3 - .L_2)
	.align		4
.L_2:
        /*0010*/ 	.word	index@(_Z24matrixMultiplyTensorCorePK6__halfS1_PS_iii)
        /*0014*/ 	.word	0x00000000


	//----- nvinfo : EIATTR_MIN_STACK_SIZE
	.align		4
.L_3:
        /*0018*/ 	.byte	0x04, 0x12
        /*001a*/ 	.short	(.L_5 - .L_4)
	.align		4
.L_4:
        /*001c*/ 	.word	index@(_Z24matrixMultiplyTensorCorePK6__halfS1_PS_iii)
        /*0020*/ 	.word	0x00000000
.L_5:


//--------------------- .nv.compat                --------------------------
	.section	.nv.compat,"",@"SHT_CUDA_COMPAT_INFO"
	.align	4
        /*0000*/ 	.byte	0x02, 0x09, 0x00, 0x00, 0x02, 0x02, 0x01, 0x00, 0x02, 0x05, 0x05, 0x00, 0x03, 0x07, 0x01, 0x01
        /*0010*/ 	.byte	0x02, 0x03, 0x00, 0x00, 0x02, 0x06, 0x01, 0x00, 0x04, 0x0b, 0x08, 0x00, 0x09, 0x00, 0x00, 0x00
        /*0020*/ 	.byte	0x00, 0x00, 0x00, 0x00


//--------------------- .nv.info._Z24matrixMultiplyTensorCorePK6__halfS1_PS_iii --------------------------
	.section	.nv.info._Z24matrixMultiplyTensorCorePK6__halfS1_PS_iii,"",@"SHT_CUDA_INFO"
	.sectionflags	@""
	.align	4


	//----- nvinfo : EIATTR_CUDA_API_VERSION
	.align		4
        /*0000*/ 	.byte	0x04, 0x37
        /*0002*/ 	.short	(.L_7 - .L_6)
.L_6:
        /*0004*/ 	.word	0x00000082


	//----- nvinfo : EIATTR_KPARAM_INFO
	.align		4
.L_7:
        /*0008*/ 	.byte	0x04, 0x17
        /*000a*/ 	.short	(.L_9 - .L_8)
.L_8:
        /*000c*/ 	.word	0x00000000
        /*0010*/ 	.short	0x0005
        /*0012*/ 	.short	0x0020
        /*0014*/ 	.byte	0x00, 0xf0, 0x11, 0x00


	//----- nvinfo : EIATTR_KPARAM_INFO
	.align		4
.L_9:
        /*0018*/ 	.byte	0x04, 0x17
        /*001a*/ 	.short	(.L_11 - .L_10)
.L_10:
        /*001c*/ 	.word	0x00000000
        /*0020*/ 	.short	0x0004
        /*0022*/ 	.short	0x001c
        /*0024*/ 	.byte	0x00, 0xf0, 0x11, 0x00


	//----- nvinfo : EIATTR_KPARAM_INFO
	.align		4
.L_11:
        /*0028*/ 	.byte	0x04, 0x17
        /*002a*/ 	.short	(.L_13 - .L_12)
.L_12:
        /*002c*/ 	.word	0x00000000
        /*0030*/ 	.short	0x0003
        /*0032*/ 	.short	0x0018
        /*0034*/ 	.byte	0x00, 0xf0, 0x11, 0x00


	//----- nvinfo : EIATTR_KPARAM_INFO
	.align		4
.L_13:
        /*0038*/ 	.byte	0x04, 0x17
        /*003a*/ 	.short	(.L_15 - .L_14)
.L_14:
        /*003c*/ 	.word	0x00000000
        /*0040*/ 	.short	0x0002
        /*0042*/ 	.short	0x0010
        /*0044*/ 	.byte	0x00, 0xf5, 0x21, 0x00


	//----- nvinfo : EIATTR_KPARAM_INFO
	.align		4
.L_15:
        /*0048*/ 	.byte	0x04, 0x17
        /*004a*/ 	.short	(.L_17 - .L_16)
.L_16:
        /*004c*/ 	.word	0x00000000
        /*0050*/ 	.short	0x0001
        /*0052*/ 	.short	0x0008
        /*0054*/ 	.byte	0x00, 0xf5, 0x21, 0x00


	//----- nvinfo : EIATTR_KPARAM_INFO
	.align		4
.L_17:
        /*0058*/ 	.byte	0x04, 0x17
        /*005a*/ 	.short	(.L_19 - .L_18)
.L_18:
        /*005c*/ 	.word	0x00000000
        /*0060*/ 	.short	0x0000
        /*0062*/ 	.short	0x0000
        /*0064*/ 	.byte	0x00, 0xf5, 0x21, 0x00


	//----- nvinfo : EIATTR_SPARSE_MMA_MASK
	.align		4
.L_19:
        /*0068*/ 	.byte	0x03, 0x50
        /*006a*/ 	.short	0x0000


	//----- nvinfo : EIATTR_WMMA_USED
	.align		4
        /*006c*/ 	.byte	0x01, 0x2b
	.zero		2


	//----- nvinfo : EIATTR_MAXREG_COUNT
	.align		4
        /*0070*/ 	.byte	0x03, 0x1b
        /*0072*/ 	.short	0x00ff


	//----- nvinfo : EIATTR_MERCURY_ISA_VERSION
	.align		4
        /*0074*/ 	.byte	0x03, 0x5f
        /*0076*/ 	.short	0x0101


	//----- nvinfo : EIATTR_VRC_CTA_INIT_COUNT
	.align		4
        /*0078*/ 	.byte	0x02, 0x4a
	.zero		1
	.zero		1


	//----- nvinfo : EIATTR_EXIT_INSTR_OFFSETS
	.align		4
        /*007c*/ 	.byte	0x04, 0x1c
        /*007e*/ 	.short	(.L_21 - .L_20)


	//   ....[0]....
.L_20:
        /*0080*/ 	.word	0x00000250


	//----- nvinfo : EIATTR_CBANK_PARAM_SIZE
	.align		4
.L_21:
        /*0084*/ 	.byte	0x03, 0x19
        /*0086*/ 	.short	0x0024


	//----- nvinfo : EIATTR_PARAM_CBANK
	.align		4
        /*0088*/ 	.byte	0x04, 0x0a
        /*008a*/ 	.short	(.L_23 - .L_22)
	.align		4
.L_22:
        /*008c*/ 	.word	index@(.nv.constant0._Z24matrixMultiplyTensorCorePK6__halfS1_PS_iii)
        /*0090*/ 	.short	0x0380
        /*0092*/ 	.short	0x0024


	//----- nvinfo : EIATTR_SW_WAR
	.align		4
.L_23:
        /*0094*/ 	.byte	0x04, 0x36
        /*0096*/ 	.short	(.L_25 - .L_24)
.L_24:
        /*0098*/ 	.word	0x00000008
.L_25:


//--------------------- .nv.callgraph             --------------------------
	.section	.nv.callgraph,"",@"SHT_CUDA_CALLGRAPH"
	.align	4
	.sectionentsize	8
	.align		4
        /*0000*/ 	.word	0x00000000
	.align		4
        /*0004*/ 	.word	0xffffffff
	.align		4
        /*0008*/ 	.word	0x00000000
	.align		4
        /*000c*/ 	.word	0xfffffffe
	.align		4
        /*0010*/ 	.word	0x00000000
	.align		4
        /*0014*/ 	.word	0xfffffffd
	.align		4
        /*0018*/ 	.word	0x00000000
	.align		4
        /*001c*/ 	.word	0xfffffffc


//--------------------- .text._Z24matrixMultiplyTensorCorePK6__halfS1_PS_iii --------------------------
	.section	.text._Z24matrixMultiplyTensorCorePK6__halfS1_PS_iii,"ax",@progbits
	.align	128
        .global         _Z24matrixMultiplyTensorCorePK6__halfS1_PS_iii
        .type           _Z24matrixMultiplyTensorCorePK6__halfS1_PS_iii,@function
        .size           _Z24matrixMultiplyTensorCorePK6__halfS1_PS_iii,(.L_x_1 - _Z24matrixMultiplyTensorCorePK6__halfS1_PS_iii)
        .other          _Z24matrixMultiplyTensorCorePK6__halfS1_PS_iii,@"STO_CUDA_ENTRY STV_DEFAULT"
_Z24matrixMultiplyTensorCorePK6__halfS1_PS_iii:
.text._Z24matrixMultiplyTensorCorePK6__halfS1_PS_iii:
[----:B------:R-:W-:Y:S01]  /*0000*/  LDC R1, c[0x0][0x37c] ;  /* 0x0000df00ff017b82 */ /* 0x000fe20000000800 */
[----:B------:R-:W0:Y:S07]  /*0010*/  S2R R2, SR_LANEID ;  /* 0x0000000000027919 */ /* 0x000e2e0000000000 */
[----:B------:R-:W1:Y:S01]  /*0020*/  LDC R11, c[0x0][0x3a0] ;  /* 0x0000e800ff0b7b82 */ /* 0x000e620000000800 */
[----:B------:R-:W2:Y:S01]  /*0030*/  LDCU.128 UR8, c[0x0][0x380] ;  /* 0x00007000ff0877ac */ /* 0x000ea20008000c00 */
[----:B------:R-:W-:Y:S01]  /*0040*/  IMAD.MOV.U32 R3, RZ, RZ, RZ ;  /* 0x000000ffff037224 */ /* 0x000fe200078e00ff */
[----:B------:R-:W3:Y:S05]  /*0050*/  LDCU.64 UR4, c[0x0][0x358] ;  /* 0x00006b00ff0477ac */ /* 0x000eea0008000a00 */
[----:B------:R-:W4:Y:S01]  /*0060*/  LDC R15, c[0x0][0x39c] ;  /* 0x0000e700ff0f7b82 */ /* 0x000f220000000800 */
[----:B------:R-:W5:Y:S01]  /*0070*/  LDCU.64 UR6, c[0x0][0x390] ;  /* 0x00007200ff0677ac */ /* 0x000f620008000a00 */
[----:B-1----:R-:W-:-:S02]  /*0080*/  SHF.R.U32.HI R4, RZ, 0x1, R11 ;  /* 0x00000001ff047819 */ /* 0x002fc4000001160b */
[----:B0-----:R-:W-:Y:S02]  /*0090*/  SHF.R.U32.HI R7, RZ, 0x2, R2 ;  /* 0x00000002ff077819 */ /* 0x001fe40000011602 */
[----:B------:R-:W-:Y:S02]  /*00a0*/  LOP3.LUT R2, R2, 0x3, RZ, 0xc0, !PT ;  /* 0x0000000302027812 */ /* 0x000fe400078ec0ff */
[----:B----4-:R-:W-:-:S03]  /*00b0*/  SHF.R.U32.HI R0, RZ, 0x1, R15 ;  /* 0x00000001ff007819 */ /* 0x010fc6000001160f */
[----:B------:R-:W-:-:S04]  /*00c0*/  IMAD.WIDE.U32 R4, R7, R4, R2 ;  /* 0x0000000407047225 */ /* 0x000fc800078e0002 */
[----:B------:R-:W-:Y:S01]  /*00d0*/  IMAD.WIDE.U32 R2, R7, R0, R2 ;  /* 0x0000000007027225 */ /* 0x000fe200078e0002 */
[----:B--2---:R-:W-:Y:S02]  /*00e0*/  LEA R8, P0, R4, UR8, 0x2 ;  /* 0x0000000804087c11 */ /* 0x004fe4000f8010ff */
[----:B------:R-:W-:Y:S02]  /*00f0*/  LEA R12, P1, R2, UR10, 0x2 ;  /* 0x0000000a020c7c11 */ /* 0x000fe4000f8210ff */
[----:B------:R-:W-:Y:S02]  /*0100*/  LEA.HI.X R9, R4, UR9, R5, 0x2, P0 ;  /* 0x0000000904097c11 */ /* 0x000fe400080f1405 */
[----:B------:R-:W-:Y:S01]  /*0110*/  LEA.HI.X R13, R2, UR11, R3, 0x2, P1 ;  /* 0x0000000b020d7c11 */ /* 0x000fe200088f1403 */
[----:B------:R-:W-:Y:S02]  /*0120*/  IMAD.WIDE.U32 R10, R11, 0x10, R8 ;  /* 0x000000100b0a7825 */ /* 0x000fe400078e0008 */
[----:B---3--:R-:W2:Y:S02]  /*0130*/  LDG.E R4, desc[UR4][R8.64] ;  /* 0x0000000408047981 */ /* 0x008ea4000c1e1900 */
[----:B------:R-:W-:-:S02]  /*0140*/  IMAD.WIDE.U32 R14, R15, 0x10, R12 ;  /* 0x000000100f0e7825 */ /* 0x000fc400078e000c */
[----:B------:R-:W2:Y:S04]  /*0150*/  LDG.E R16, desc[UR4][R12.64] ;  /* 0x000000040c107981 */ /* 0x000ea8000c1e1900 */
[----:B------:R-:W2:Y:S04]  /*0160*/  LDG.E R17, desc[UR4][R12.64+0x10] ;  /* 0x000010040c117981 */ /* 0x000ea8000c1e1900 */
[----:B------:R-:W2:Y:S04]  /*0170*/  LDG.E R6, desc[UR4][R8.64+0x10] ;  /* 0x0000100408067981 */ /* 0x000ea8000c1e1900 */
[----:B------:R-:W2:Y:S04]  /*0180*/  LDG.E R5, desc[UR4][R10.64] ;  /* 0x000000040a057981 */ /* 0x000ea8000c1e1900 */
[----:B------:R-:W2:Y:S04]  /*0190*/  LDG.E R7, desc[UR4][R10.64+0x10] ;  /* 0x000010040a077981 */ /* 0x000ea8000c1e1900 */
[----:B------:R-:W3:Y:S04]  /*01a0*/  LDG.E R18, desc[UR4][R14.64] ;  /* 0x000000040e127981 */ /* 0x000ee8000c1e1900 */
[----:B------:R-:W3:Y:S01]  /*01b0*/  LDG.E R19, desc[UR4][R14.64+0x10] ;  /* 0x000010040e137981 */ /* 0x000ee2000c1e1900 */
[C---:B--2---:R-:W-:Y:S08]  /*01c0*/  HMMA.16816.F16 R16, R4.reuse, R16, RZ ;  /* 0x000000100410723c */ /* 0x044ff000000008ff */
[----:B---3--:R-:W-:Y:S01]  /*01d0*/  HMMA.16816.F16 R18, R4, R18, RZ ;  /* 0x000000120412723c */ /* 0x008fe200000008ff */
[----:B-----5:R-:W-:-:S04]  /*01e0*/  LEA R4, P0, R2, UR6, 0x2 ;  /* 0x0000000602047c11 */ /* 0x020fc8000f8010ff */
[----:B------:R-:W-:-:S03]  /*01f0*/  LEA.HI.X R5, R2, UR7, R3, 0x2, P0 ;  /* 0x0000000702057c11 */ /* 0x000fc600080f1403 */
[----:B------:R-:W-:-:S03]  /*0200*/  IMAD.WIDE.U32 R2, R0, 0x20, R4 ;  /* 0x0000002000027825 */ /* 0x000fc600078e0004 */
[----:B------:R-:W-:Y:S04]  /*0210*/  STG.E desc[UR4][R4.64], R16 ;  /* 0x0000001004007986 */ /* 0x000fe8000c101904 */
[----:B------:R-:W-:Y:S04]  /*0220*/  STG.E desc[UR4][R2.64], R17 ;  /* 0x0000001102007986 */ /* 0x000fe8000c101904 */
[----:B------:R-:W-:Y:S04]  /*0230*/  STG.E desc[UR4][R4.64+0x10], R18 ;  /* 0x0000101204007986 */ /* 0x000fe8000c101904 */
[----:B------:R-:W-:Y:S01]  /*0240*/  STG.E desc[UR4][R2.64+0x10], R19 ;  /* 0x0000101302007986 */ /* 0x000fe2000c101904 */
[----:B------:R-:W-:Y:S05]  /*0250*/  EXIT ;  /* 0x000000000000794d */ /* 0x000fea0003800000 */
.L_x_0:
[----:B------:R-:W-:-:S00]  /*0260*/  BRA `(.L_x_0) ;  /* 0xfffffffc00fc7947 */ /* 0x000fc0000383ffff */
[----:B------:R-:W-:-:S00]  /*0270*/  NOP ;  /* 0x0000000000007918 */ /* 0x000fc00000000000 */
        /* <DEDUP_REMOVED lines=8> */
.L_x_1:


//--------------------- .nv.shared.reserved.0     --------------------------
	.section	.nv.shared.reserved.0,"aw",@nobits
	.weak		__nv_reservedSMEM_offset_0_alias
	.size		__nv_reservedSMEM_offset_0_alias, 0, 64
	.other		__nv_reservedSMEM_offset_0_alias,@"STO_CUDA_RESERVED_SHARED STV_DEFAULT"
__nv_reservedSMEM_offset_0_alias:
	.zero		0
	.zero		64


//--------------------- .nv.constant0._Z24matrixMultiplyTensorCorePK6__halfS1_PS_iii --------------------------
	.section	.nv.constant0._Z24matrixMultiplyTensorCorePK6__halfS1_PS_iii,"a",@progbits
	.sectionflags	@""
	.align	4
.nv.constant0._Z24matrixMultiplyTensorCorePK6__halfS1_PS_iii:
	.zero		932


//--------------------- SYMBOLS --------------------------

	.type		.nv.reservedSmem.offset0,@object
	.size		.nv.reservedSmem.offset0,0x4
